//
// Generated by NVIDIA NVVM Compiler
//
// Compiler Build ID: CL-36424714
// Cuda compilation tools, release 13.0, V13.0.88
// Based on NVVM 20.0.0
//

.version 9.0
.target sm_100
.address_size 64

	// .globl	_Z9calc_stepPdS_
.global .align 4 .u32 d_field_size;
.global .align 4 .f32 d_dx;
.global .align 4 .f32 d_a;
.global .align 4 .f32 d_w;
.global .align 4 .f32 d_beta;
.global .align 4 .f32 d_tau;

.visible .entry _Z9calc_stepPdS_(
	.param .u64 .ptr .align 1 _Z9calc_stepPdS__param_0,
	.param .u64 .ptr .align 1 _Z9calc_stepPdS__param_1
)
{
	.reg .pred 	%p<8>;
	.reg .b32 	%r<17>;
	.reg .b32 	%f<8>;
	.reg .b64 	%rd<12>;
	.reg .b64 	%fd<29>;

	ld.param.u64 	%rd1, [_Z9calc_stepPdS__param_0];
	ld.param.u64 	%rd2, [_Z9calc_stepPdS__param_1];
	mov.u32 	%r4, %ctaid.x;
	mov.u32 	%r5, %ntid.x;
	mov.u32 	%r6, %tid.x;
	mad.lo.s32 	%r7, %r4, %r5, %r6;
	mov.u32 	%r8, %ctaid.y;
	mov.u32 	%r9, %ntid.y;
	mov.u32 	%r10, %tid.y;
	mad.lo.s32 	%r11, %r8, %r9, %r10;
	setp.lt.s32 	%p1, %r7, 1;
	ld.global.u32 	%r12, [d_field_size];
	add.s32 	%r13, %r12, -1;
	setp.ge.u32 	%p2, %r7, %r13;
	or.pred  	%p3, %p1, %p2;
	setp.eq.s32 	%p4, %r11, 0;
	or.pred  	%p5, %p4, %p3;
	setp.ge.u32 	%p6, %r11, %r13;
	or.pred  	%p7, %p5, %p6;
	@%p7 bra 	$L__BB0_2;
	cvta.to.global.u64 	%rd3, %rd1;
	cvta.to.global.u64 	%rd4, %rd2;
	mad.lo.s32 	%r14, %r12, %r11, %r7;
	ld.global.f32 	%f1, [d_dx];
	mul.f32 	%f2, %f1, %f1;
	mul.wide.s32 	%rd5, %r14, 8;
	add.s64 	%rd6, %rd3, %rd5;
	ld.global.f64 	%fd1, [%rd6+8];
	ld.global.f64 	%fd2, [%rd6];
	add.f64 	%fd3, %fd2, %fd2;
	sub.f64 	%fd4, %fd1, %fd3;
	ld.global.f64 	%fd5, [%rd6+-8];
	add.f64 	%fd6, %fd5, %fd4;
	cvt.f64.f32 	%fd7, %f2;
	div.rn.f64 	%fd8, %fd6, %fd7;
	add.s32 	%r15, %r12, %r14;
	mul.wide.u32 	%rd7, %r15, 8;
	add.s64 	%rd8, %rd3, %rd7;
	ld.global.f64 	%fd9, [%rd8];
	sub.f64 	%fd10, %fd9, %fd3;
	sub.s32 	%r16, %r14, %r12;
	mul.wide.u32 	%rd9, %r16, 8;
	add.s64 	%rd10, %rd3, %rd9;
	ld.global.f64 	%fd11, [%rd10];
	add.f64 	%fd12, %fd10, %fd11;
	div.rn.f64 	%fd13, %fd12, %fd7;
	ld.global.f32 	%f3, [d_a];
	mul.f32 	%f4, %f3, %f3;
	cvt.f64.f32 	%fd14, %f4;
	add.f64 	%fd15, %fd8, %fd13;
	ld.global.f32 	%f5, [d_w];
	cvt.f64.f32 	%fd16, %f5;
	mul.f64 	%fd17, %fd16, 0d4010000000000000;
	mul.f64 	%fd18, %fd2, %fd17;
	mov.f64 	%fd19, 0d3FF0000000000000;
	sub.f64 	%fd20, %fd19, %fd2;
	mul.f64 	%fd21, %fd20, %fd18;
	add.f64 	%fd22, %fd2, 0dBFE0000000000000;
	ld.global.f32 	%f6, [d_beta];
	cvt.f64.f32 	%fd23, %f6;
	add.f64 	%fd24, %fd22, %fd23;
	mul.f64 	%fd25, %fd21, %fd24;
	fma.rn.f64 	%fd26, %fd15, %fd14, %fd25;
	ld.global.f32 	%f7, [d_tau];
	cvt.f64.f32 	%fd27, %f7;
	fma.rn.f64 	%fd28, %fd26, %fd27, %fd2;
	add.s64 	%rd11, %rd4, %rd5;
	st.global.f64 	[%rd11], %fd28;
$L__BB0_2:
	ret;

}
	// .globl	_Z13set_bc_devicePd
.visible .entry _Z13set_bc_devicePd(
	.param .u64 .ptr .align 1 _Z13set_bc_devicePd_param_0
)
{
	.reg .pred 	%p<2>;
	.reg .b32 	%r<7>;
	.reg .b64 	%rd<9>;
	.reg .b64 	%fd<5>;

	ld.param.u64 	%rd1, [_Z13set_bc_devicePd_param_0];
	mov.u32 	%r2, %ctaid.x;
	mov.u32 	%r3, %ntid.x;
	mov.u32 	%r4, %tid.x;
	mad.lo.s32 	%r1, %r2, %r3, %r4;
	setp.gt.u32 	%p1, %r1, 50;
	@%p1 bra 	$L__BB1_2;
	cvta.to.global.u64 	%rd2, %rd1;
	mul.wide.u32 	%rd3, %r1, 8;
	add.s64 	%rd4, %rd2, %rd3;
	ld.global.f64 	%fd1, [%rd4+432];
	st.global.f64 	[%rd4+8], %fd1;
	ld.global.f64 	%fd2, [%rd4+21632];
	st.global.f64 	[%rd4+22056], %fd2;
	mul.lo.s32 	%r5, %r1, 53;
	add.s32 	%r6, %r5, 53;
	mul.wide.u32 	%rd5, %r6, 8;
	add.s64 	%rd6, %rd2, %rd5;
	ld.global.f64 	%fd3, [%rd6+8];
	st.global.f64 	[%rd6], %fd3;
	mul.wide.u32 	%rd7, %r5, 8;
	add.s64 	%rd8, %rd2, %rd7;
	ld.global.f64 	%fd4, [%rd8+832];
	st.global.f64 	[%rd8+840], %fd4;
$L__BB1_2:
	ret;

}


// ===== COMPILED SASS (sm_100) =====

	.target	sm_100

	.elftype	@"ET_EXEC"


//--------------------- .note.nv.tkinfo           --------------------------
	.section	.note.nv.tkinfo,"",@"SHT_NOTE"
	.sectionflags	@"SHF_NOTE_NV_TKINFO"
	.tkinfo
        /*0018*/ 	.word	0x00000002
        /*0030*/ 	.string	""
        /*0030*/ 	.string	"ptxas"
        /*0030*/ 	.string	"Cuda compilation tools, release 13.0, V13.0.88"
        /*0030*/ 	.string	"Build cuda_13.0.r13.0/compiler.36424714_0"
        /*0030*/ 	.string	"-arch sm_100 -m 64 "



//--------------------- .note.nv.cuinfo           --------------------------
	.section	.note.nv.cuinfo,"",@"SHT_NOTE"
	.sectionflags	@"SHF_NOTE_NV_CUINFO"
        /*0018*/ 	.short	0x0002
        /*001a*/ 	.short	0x0064
        /*001c*/ 	.short	0x0082
	.zero		2


//--------------------- .nv.info                  --------------------------
	.section	.nv.info,"",@"SHT_CUDA_INFO"
	.align	4


	//----- nvinfo : EIATTR_REGCOUNT
	.align		4
        /*0000*/ 	.byte	0x04, 0x2f
        /*0002*/ 	.short	(.L_7 - .L_6)
	.align		4
.L_6:
        /*0004*/ 	.word	index@(_Z9calc_stepPdS_)
        /*0008*/ 	.word	0x00000020


	//----- nvinfo : EIATTR_FRAME_SIZE
	.align		4
.L_7:
        /*000c*/ 	.byte	0x04, 0x11
        /*000e*/ 	.short	(.L_9 - .L_8)
	.align		4
.L_8:
        /*0010*/ 	.word	index@($__internal_0_$__cuda_sm20_div_rn_f64_full)
        /*0014*/ 	.word	0x00000000


	//----- nvinfo : EIATTR_FRAME_SIZE
	.align		4
.L_9:
        /*0018*/ 	.byte	0x04, 0x11
        /*001a*/ 	.short	(.L_11 - .L_10)
	.align		4
.L_10:
        /*001c*/ 	.word	index@(_Z9calc_stepPdS_)
        /*0020*/ 	.word	0x00000000


	//----- nvinfo : EIATTR_REGCOUNT
	.align		4
.L_11:
        /*0024*/ 	.byte	0x04, 0x2f
        /*0026*/ 	.short	(.L_13 - .L_12)
	.align		4
.L_12:
        /*0028*/ 	.word	index@(_Z13set_bc_devicePd)
        /*002c*/ 	.word	0x00000012


	//----- nvinfo : EIATTR_FRAME_SIZE
	.align		4
.L_13:
        /*0030*/ 	.byte	0x04, 0x11
        /*0032*/ 	.short	(.L_15 - .L_14)
	.align		4
.L_14:
        /*0034*/ 	.word	index@(_Z13set_bc_devicePd)
        /*0038*/ 	.word	0x00000000


	//----- nvinfo : EIATTR_MIN_STACK_SIZE
	.align		4
.L_15:
        /*003c*/ 	.byte	0x04, 0x12
        /*003e*/ 	.short	(.L_17 - .L_16)
	.align		4
.L_16:
        /*0040*/ 	.word	index@(_Z13set_bc_devicePd)
        /*0044*/ 	.word	0x00000000


	//----- nvinfo : EIATTR_MIN_STACK_SIZE
	.align		4
.L_17:
        /*0048*/ 	.byte	0x04, 0x12
        /*004a*/ 	.short	(.L_19 - .L_18)
	.align		4
.L_18:
        /*004c*/ 	.word	index@(_Z9calc_stepPdS_)
        /*0050*/ 	.word	0x00000000
.L_19:


//--------------------- .nv.compat                --------------------------
	.section	.nv.compat,"",@"SHT_CUDA_COMPAT_INFO"
	.align	4
        /*0000*/ 	.byte	0x02, 0x09, 0x00, 0x00, 0x02, 0x02, 0x01, 0x00, 0x02, 0x05, 0x05, 0x00, 0x03, 0x07, 0x01, 0x01
        /*0010*/ 	.byte	0x02, 0x03, 0x00, 0x00, 0x02, 0x06, 0x01, 0x00, 0x04, 0x0b, 0x08, 0x00, 0x01, 0x00, 0x00, 0x00
        /*0020*/ 	.byte	0x00, 0x00, 0x00, 0x00


//--------------------- .nv.info._Z13set_bc_devicePd --------------------------
	.section	.nv.info._Z13set_bc_devicePd,"",@"SHT_CUDA_INFO"
	.sectionflags	@""
	.align	4


	//----- nvinfo : EIATTR_CUDA_API_VERSION
	.align		4
        /*0000*/ 	.byte	0x04, 0x37
        /*0002*/ 	.short	(.L_21 - .L_20)
.L_20:
        /*0004*/ 	.word	0x00000082


	//----- nvinfo : EIATTR_KPARAM_INFO
	.align		4
.L_21:
        /*0008*/ 	.byte	0x04, 0x17
        /*000a*/ 	.short	(.L_23 - .L_22)
.L_22:
        /*000c*/ 	.word	0x00000000
        /*0010*/ 	.short	0x0000
        /*0012*/ 	.short	0x0000
        /*0014*/ 	.byte	0x00, 0xf5, 0x21, 0x00


	//----- nvinfo : EIATTR_SPARSE_MMA_MASK
	.align		4
.L_23:
        /*0018*/ 	.byte	0x03, 0x50
        /*001a*/ 	.short	0x0000


	//----- nvinfo : EIATTR_MAXREG_COUNT
	.align		4
        /*001c*/ 	.byte	0x03, 0x1b
        /*001e*/ 	.short	0x00ff


	//----- nvinfo : EIATTR_MERCURY_ISA_VERSION
	.align		4
        /*0020*/ 	.byte	0x03, 0x5f
        /*0022*/ 	.short	0x0101


	//----- nvinfo : EIATTR_VRC_CTA_INIT_COUNT
	.align		4
        /*0024*/ 	.byte	0x02, 0x4a
	.zero		1
	.zero		1


	//----- nvinfo : EIATTR_EXIT_INSTR_OFFSETS
	.align		4
        /*0028*/ 	.byte	0x04, 0x1c
        /*002a*/ 	.short	(.L_25 - .L_24)


	//   ....[0]....
.L_24:
        /*002c*/ 	.word	0x00000060


	//   ....[1]....
        /*0030*/ 	.word	0x00000160


	//----- nvinfo : EIATTR_CBANK_PARAM_SIZE
	.align		4
.L_25:
        /*0034*/ 	.byte	0x03, 0x19
        /*0036*/ 	.short	0x0008


	//----- nvinfo : EIATTR_PARAM_CBANK
	.align		4
        /*0038*/ 	.byte	0x04, 0x0a
        /*003a*/ 	.short	(.L_27 - .L_26)
	.align		4
.L_26:
        /*003c*/ 	.word	index@(.nv.constant0._Z13set_bc_devicePd)
        /*0040*/ 	.short	0x0380
        /*0042*/ 	.short	0x0008


	//----- nvinfo : EIATTR_SW_WAR
	.align		4
.L_27:
        /*0044*/ 	.byte	0x04, 0x36
        /*0046*/ 	.short	(.L_29 - .L_28)
.L_28:
        /*0048*/ 	.word	0x00000008
.L_29:


//--------------------- .nv.info._Z9calc_stepPdS_ --------------------------
	.section	.nv.info._Z9calc_stepPdS_,"",@"SHT_CUDA_INFO"
	.sectionflags	@""
	.align	4


	//----- nvinfo : EIATTR_CUDA_API_VERSION
	.align		4
        /*0000*/ 	.byte	0x04, 0x37
        /*0002*/ 	.short	(.L_31 - .L_30)
.L_30:
        /*0004*/ 	.word	0x00000082


	//----- nvinfo : EIATTR_KPARAM_INFO
	.align		4
.L_31:
        /*0008*/ 	.byte	0x04, 0x17
        /*000a*/ 	.short	(.L_33 - .L_32)
.L_32:
        /*000c*/ 	.word	0x00000000
        /*0010*/ 	.short	0x0001
        /*0012*/ 	.short	0x0008
        /*0014*/ 	.byte	0x00, 0xf5, 0x21, 0x00


	//----- nvinfo : EIATTR_KPARAM_INFO
	.align		4
.L_33:
        /*0018*/ 	.byte	0x04, 0x17
        /*001a*/ 	.short	(.L_35 - .L_34)
.L_34:
        /*001c*/ 	.word	0x00000000
        /*0020*/ 	.short	0x0000
        /*0022*/ 	.short	0x0000
        /*0024*/ 	.byte	0x00, 0xf5, 0x21, 0x00


	//----- nvinfo : EIATTR_SPARSE_MMA_MASK
	.align		4
.L_35:
        /*0028*/ 	.byte	0x03, 0x50
        /*002a*/ 	.short	0x0000


	//----- nvinfo : EIATTR_MAXREG_COUNT
	.align		4
        /*002c*/ 	.byte	0x03, 0x1b
        /*002e*/ 	.short	0x00ff


	//----- nvinfo : EIATTR_MERCURY_ISA_VERSION
	.align		4
        /*0030*/ 	.byte	0x03, 0x5f
        /*0032*/ 	.short	0x0101


	//----- nvinfo : EIATTR_VRC_CTA_INIT_COUNT
	.align		4
        /*0034*/ 	.byte	0x02, 0x4a
	.zero		1
	.zero		1


	//----- nvinfo : EIATTR_EXIT_INSTR_OFFSETS
	.align		4
        /*0038*/ 	.byte	0x04, 0x1c
        /*003a*/ 	.short	(.L_37 - .L_36)


	//   ....[0]....
.L_36:
        /*003c*/ 	.word	0x00000110


	//   ....[1]....
        /*0040*/ 	.word	0x00000720


	//----- nvinfo : EIATTR_CRS_STACK_SIZE
	.align		4
.L_37:
        /*0044*/ 	.byte	0x04, 0x1e
        /*0046*/ 	.short	(.L_39 - .L_38)
.L_38:
        /*0048*/ 	.word	0x00000000


	//----- nvinfo : EIATTR_CBANK_PARAM_SIZE
	.align		4
.L_39:
        /*004c*/ 	.byte	0x03, 0x19
        /*004e*/ 	.short	0x0010


	//----- nvinfo : EIATTR_PARAM_CBANK
	.align		4
        /*0050*/ 	.byte	0x04, 0x0a
        /*0052*/ 	.short	(.L_41 - .L_40)
	.align		4
.L_40:
        /*0054*/ 	.word	index@(.nv.constant0._Z9calc_stepPdS_)
        /*0058*/ 	.short	0x0380
        /*005a*/ 	.short	0x0010


	//----- nvinfo : EIATTR_SW_WAR
	.align		4
.L_41:
        /*005c*/ 	.byte	0x04, 0x36
        /*005e*/ 	.short	(.L_43 - .L_42)
.L_42:
        /*0060*/ 	.word	0x00000008
.L_43:


//--------------------- .nv.callgraph             --------------------------
	.section	.nv.callgraph,"",@"SHT_CUDA_CALLGRAPH"
	.align	4
	.sectionentsize	8
	.align		4
        /*0000*/ 	.word	0x00000000
	.align		4
        /*0004*/ 	.word	0xffffffff
	.align		4
        /*0008*/ 	.word	0x00000000
	.align		4
        /*000c*/ 	.word	0xfffffffe
	.align		4
        /*0010*/ 	.word	0x00000000
	.align		4
        /*0014*/ 	.word	0xfffffffd
	.align		4
        /*0018*/ 	.word	0x00000000
	.align		4
        /*001c*/ 	.word	0xfffffffc


//--------------------- .nv.constant4             --------------------------
	.section	.nv.constant4,"a",@progbits
	.align	8
	.align		8
.nv.constant4:
        /*0000*/ 	.dword	d_field_size
	.align		8
        /*0008*/ 	.dword	d_dx
	.align		8
        /*0010*/ 	.dword	d_a
	.align		8
        /*0018*/ 	.dword	d_w
	.align		8
        /*0020*/ 	.dword	d_beta
	.align		8
        /*0028*/ 	.dword	d_tau


//--------------------- .text._Z13set_bc_devicePd --------------------------
	.section	.text._Z13set_bc_devicePd,"ax",@progbits
	.align	128
        .global         _Z13set_bc_devicePd
        .type           _Z13set_bc_devicePd,@function
        .size           _Z13set_bc_devicePd,(.L_x_12 - _Z13set_bc_devicePd)
        .other          _Z13set_bc_devicePd,@"STO_CUDA_ENTRY STV_DEFAULT"
_Z13set_bc_devicePd:
.text._Z13set_bc_devicePd:
[----:B------:R-:W-:Y:S01]  /*0000*/  LDC R1, c[0x0][0x37c] ;  /* 0x0000df00ff017b82 */ /* 0x000fe20000000800 */
[----:B------:R-:W0:Y:S07]  /*0010*/  S2R R0, SR_TID.X ;  /* 0x0000000000007919 */ /* 0x000e2e0000002100 */
[----:B------:R-:W0:Y:S08]  /*0020*/  S2UR UR4, SR_CTAID.X ;  /* 0x00000000000479c3 */ /* 0x000e300000002500 */
[----:B------:R-:W0:Y:S02]  /*0030*/  LDC R9, c[0x0][0x360] ;  /* 0x0000d800ff097b82 */ /* 0x000e240000000800 */
[----:B0-----:R-:W-:-:S05]  /*0040*/  IMAD R9, R9, UR4, R0 ;  /* 0x0000000409097c24 */ /* 0x001fca000f8e0200 */
[----:B------:R-:W-:-:S13]  /*0050*/  ISETP.GT.U32.AND P0, PT, R9, 0x32, PT ;  /* 0x000000320900780c */ /* 0x000fda0003f04070 */
[----:B------:R-:W-:Y:S05]  /*0060*/  @P0 EXIT ;  /* 0x000000000000094d */ /* 0x000fea0003800000 */
[----:B------:R-:W0:Y:S01]  /*0070*/  LDC.64 R12, c[0x0][0x380] ;  /* 0x0000e000ff0c7b82 */ /* 0x000e220000000a00 */
[----:B------:R-:W1:Y:S01]  /*0080*/  LDCU.64 UR4, c[0x0][0x358] ;  /* 0x00006b00ff0477ac */ /* 0x000e620008000a00 */
[----:B0-----:R-:W-:-:S05]  /*0090*/  IMAD.WIDE.U32 R2, R9, 0x8, R12 ;  /* 0x0000000809027825 */ /* 0x001fca00078e000c */
[----:B-1----:R-:W2:Y:S04]  /*00a0*/  LDG.E.64 R4, desc[UR4][R2.64+0x1b0] ;  /* 0x0001b00402047981 */ /* 0x002ea8000c1e1b00 */
[----:B------:R-:W3:Y:S01]  /*00b0*/  LDG.E.64 R6, desc[UR4][R2.64+0x5480] ;  /* 0x0054800402067981 */ /* 0x000ee2000c1e1b00 */
[----:B------:R-:W-:-:S05]  /*00c0*/  IMAD R15, R9, 0x35, RZ ;  /* 0x00000035090f7824 */ /* 0x000fca00078e02ff */
[----:B------:R-:W-:-:S05]  /*00d0*/  IADD3 R9, PT, PT, R15, 0x35, RZ ;  /* 0x000000350f097810 */ /* 0x000fca0007ffe0ff */
[--C-:B------:R-:W-:Y:S01]  /*00e0*/  IMAD.WIDE.U32 R8, R9, 0x8, R12.reuse ;  /* 0x0000000809087825 */ /* 0x100fe200078e000c */
[----:B--2---:R-:W-:Y:S04]  /*00f0*/  STG.E.64 desc[UR4][R2.64+0x8], R4 ;  /* 0x0000080402007986 */ /* 0x004fe8000c101b04 */
[----:B---3--:R-:W-:Y:S04]  /*0100*/  STG.E.64 desc[UR4][R2.64+0x5628], R6 ;  /* 0x0056280602007986 */ /* 0x008fe8000c101b04 */
[----:B------:R-:W2:Y:S01]  /*0110*/  LDG.E.64 R10, desc[UR4][R8.64+0x8] ;  /* 0x00000804080a7981 */ /* 0x000ea2000c1e1b00 */
[----:B------:R-:W-:-:S03]  /*0120*/  IMAD.WIDE.U32 R12, R15, 0x8, R12 ;  /* 0x000000080f0c7825 */ /* 0x000fc600078e000c */
[----:B--2---:R-:W-:Y:S04]  /*0130*/  STG.E.64 desc[UR4][R8.64], R10 ;  /* 0x0000000a08007986 */ /* 0x004fe8000c101b04 */
[----:B------:R-:W2:Y:S04]  /*0140*/  LDG.E.64 R14, desc[UR4][R12.64+0x340] ;  /* 0x000340040c0e7981 */ /* 0x000ea8000c1e1b00 */
[----:B--2---:R-:W-:Y:S01]  /*0150*/  STG.E.64 desc[UR4][R12.64+0x348], R14 ;  /* 0x0003480e0c007986 */ /* 0x004fe2000c101b04 */
[----:B------:R-:W-:Y:S05]  /*0160*/  EXIT ;  /* 0x000000000000794d */ /* 0x000fea0003800000 */
.L_x_0:
[----:B------:R-:W-:-:S00]  /*0170*/  BRA `(.L_x_0) ;  /* 0xfffffffc00fc7947 */ /* 0x000fc0000383ffff */
[----:B------:R-:W-:-:S00]  /*0180*/  NOP ;  /* 0x0000000000007918 */ /* 0x000fc00000000000 */
[----:B------:R-:W-:-:S00]  /*0190*/  NOP ;  /* 0x0000000000007918 */ /* 0x000fc00000000000 */
[----:B------:R-:W-:-:S00]  /*01a0*/  NOP ;  /* 0x0000000000007918 */ /* 0x000fc00000000000 */
[----:B------:R-:W-:-:S00]  /*01b0*/  NOP ;  /* 0x0000000000007918 */ /* 0x000fc00000000000 */
[----:B------:R-:W-:-:S00]  /*01c0*/  NOP ;  /* 0x0000000000007918 */ /* 0x000fc00000000000 */
[----:B------:R-:W-:-:S00]  /*01d0*/  NOP ;  /* 0x0000000000007918 */ /* 0x000fc00000000000 */
[----:B------:R-:W-:-:S00]  /*01e0*/  NOP ;  /* 0x0000000000007918 */ /* 0x000fc00000000000 */
[----:B------:R-:W-:-:S00]  /*01f0*/  NOP ;  /* 0x0000000000007918 */ /* 0x000fc00000000000 */
.L_x_12:


//--------------------- .text._Z9calc_stepPdS_    --------------------------
	.section	.text._Z9calc_stepPdS_,"ax",@progbits
	.align	128
        .global         _Z9calc_stepPdS_
        .type           _Z9calc_stepPdS_,@function
        .size           _Z9calc_stepPdS_,(.L_x_11 - _Z9calc_stepPdS_)
        .other          _Z9calc_stepPdS_,@"STO_CUDA_ENTRY STV_DEFAULT"
_Z9calc_stepPdS_:
.text._Z9calc_stepPdS_:
[----:B------:R-:W-:Y:S08]  /*0000*/  LDC R1, c[0x0][0x37c] ;  /* 0x0000df00ff017b82 */ /* 0x000ff00000000800 */
[----:B------:R-:W0:Y:S01]  /*0010*/  LDC.64 R4, c[0x4][RZ] ;  /* 0x01000000ff047b82 */ /* 0x000e220000000a00 */
[----:B------:R-:W0:Y:S02]  /*0020*/  LDCU.64 UR4, c[0x0][0x358] ;  /* 0x00006b00ff0477ac */ /* 0x000e240008000a00 */
[----:B0-----:R-:W2:Y:S05]  /*0030*/  LDG.E R4, desc[UR4][R4.64] ;  /* 0x0000000404047981 */ /* 0x001eaa000c1e1900 */
[----:B------:R-:W0:Y:S01]  /*0040*/  S2UR UR6, SR_CTAID.X ;  /* 0x00000000000679c3 */ /* 0x000e220000002500 */
[----:B------:R-:W0:Y:S01]  /*0050*/  S2R R0, SR_TID.X ;  /* 0x0000000000007919 */ /* 0x000e220000002100 */
[----:B------:R-:W1:Y:S06]  /*0060*/  S2R R7, SR_TID.Y ;  /* 0x0000000000077919 */ /* 0x000e6c0000002200 */
[----:B------:R-:W0:Y:S08]  /*0070*/  LDC R3, c[0x0][0x360] ;  /* 0x0000d800ff037b82 */ /* 0x000e300000000800 */
[----:B------:R-:W1:Y:S08]  /*0080*/  S2UR UR7, SR_CTAID.Y ;  /* 0x00000000000779c3 */ /* 0x000e700000002600 */
[----:B------:R-:W1:Y:S01]  /*0090*/  LDC R6, c[0x0][0x364] ;  /* 0x0000d900ff067b82 */ /* 0x000e620000000800 */
[----:B0-----:R-:W-:-:S02]  /*00a0*/  IMAD R3, R3, UR6, R0 ;  /* 0x0000000603037c24 */ /* 0x001fc4000f8e0200 */
[----:B-1----:R-:W-:Y:S02]  /*00b0*/  IMAD R0, R6, UR7, R7 ;  /* 0x0000000706007c24 */ /* 0x002fe4000f8e0207 */
[----:B--2---:R-:W-:-:S05]  /*00c0*/  VIADD R2, R4, 0xffffffff ;  /* 0xffffffff04027836 */ /* 0x004fca0000000000 */
[----:B------:R-:W-:-:S04]  /*00d0*/  ISETP.GE.U32.AND P0, PT, R3, R2, PT ;  /* 0x000000020300720c */ /* 0x000fc80003f06070 */
[----:B------:R-:W-:-:S04]  /*00e0*/  ISETP.LT.OR P0, PT, R3, 0x1, P0 ;  /* 0x000000010300780c */ /* 0x000fc80000701670 */
[----:B------:R-:W-:-:S04]  /*00f0*/  ISETP.EQ.OR P0, PT, R0, RZ, P0 ;  /* 0x000000ff0000720c */ /* 0x000fc80000702670 */
[----:B------:R-:W-:-:S13]  /*0100*/  ISETP.GE.U32.OR P0, PT, R0, R2, P0 ;  /* 0x000000020000720c */ /* 0x000fda0000706470 */
[----:B------:R-:W-:Y:S05]  /*0110*/  @P0 EXIT ;  /* 0x000000000000094d */ /* 0x000fea0003800000 */
[----:B------:R-:W0:Y:S08]  /*0120*/  LDC.64 R6, c[0x4][0x8] ;  /* 0x01000200ff067b82 */ /* 0x000e300000000a00 */
[----:B------:R-:W1:Y:S01]  /*0130*/  LDC.64 R8, c[0x0][0x380] ;  /* 0x0000e000ff087b82 */ /* 0x000e620000000a00 */
[----:B0-----:R-:W2:Y:S01]  /*0140*/  LDG.E R6, desc[UR4][R6.64] ;  /* 0x0000000406067981 */ /* 0x001ea2000c1e1900 */
[----:B------:R-:W-:-:S04]  /*0150*/  IMAD R5, R0, R4, R3 ;  /* 0x0000000400057224 */ /* 0x000fc800078e0203 */
[----:B-1----:R-:W-:-:S05]  /*0160*/  IMAD.WIDE R8, R5, 0x8, R8 ;  /* 0x0000000805087825 */ /* 0x002fca00078e0208 */
[----:B------:R-:W3:Y:S04]  /*0170*/  LDG.E.64 R16, desc[UR4][R8.64] ;  /* 0x0000000408107981 */ /* 0x000ee8000c1e1b00 */
[----:B------:R-:W4:Y:S04]  /*0180*/  LDG.E.64 R10, desc[UR4][R8.64+0x8] ;  /* 0x00000804080a7981 */ /* 0x000f28000c1e1b00 */
[----:B------:R-:W5:Y:S01]  /*0190*/  LDG.E.64 R2, desc[UR4][R8.64+-0x8] ;  /* 0xfffff80408027981 */ /* 0x000f62000c1e1b00 */
[----:B------:R-:W-:Y:S01]  /*01a0*/  IMAD.MOV.U32 R18, RZ, RZ, 0x1 ;  /* 0x00000001ff127424 */ /* 0x000fe200078e00ff */
[----:B------:R-:W-:Y:S01]  /*01b0*/  BSSY.RECONVERGENT B0, `(.L_x_1) ;  /* 0x000001b000007945 */ /* 0x000fe20003800200 */
[----:B--2---:R-:W-:-:S06]  /*01c0*/  FMUL R14, R6, R6 ;  /* 0x00000006060e7220 */ /* 0x004fcc0000400000 */
[----:B------:R-:W0:Y:S01]  /*01d0*/  F2F.F64.F32 R14, R14 ;  /* 0x0000000e000e7310 */ /* 0x000e220000201800 */
[----:B---3--:R-:W-:-:S07]  /*01e0*/  DADD R12, R16, R16 ;  /* 0x00000000100c7229 */ /* 0x008fce0000000010 */
[----:B0-----:R-:W0:Y:S01]  /*01f0*/  MUFU.RCP64H R19, R15 ;  /* 0x0000000f00137308 */ /* 0x001e220000001800 */
[----:B----4-:R-:W-:-:S08]  /*0200*/  DADD R10, R10, -R12 ;  /* 0x000000000a0a7229 */ /* 0x010fd0000000080c */
[----:B-----5:R-:W-:Y:S02]  /*0210*/  DADD R10, R10, R2 ;  /* 0x000000000a0a7229 */ /* 0x020fe40000000002 */
[----:B0-----:R-:W-:-:S08]  /*0220*/  DFMA R6, -R14, R18, 1 ;  /* 0x3ff000000e06742b */ /* 0x001fd00000000112 */
[----:B------:R-:W-:Y:S01]  /*0230*/  FSETP.GEU.AND P1, PT, |R11|, 6.5827683646048100446e-37, PT ;  /* 0x036000000b00780b */ /* 0x000fe20003f2e200 */
[----:B------:R-:W-:-:S08]  /*0240*/  DFMA R6, R6, R6, R6 ;  /* 0x000000060606722b */ /* 0x000fd00000000006 */
[----:B------:R-:W-:-:S08]  /*0250*/  DFMA R6, R18, R6, R18 ;  /* 0x000000061206722b */ /* 0x000fd00000000012 */
[----:B------:R-:W-:-:S08]  /*0260*/  DFMA R18, -R14, R6, 1 ;  /* 0x3ff000000e12742b */ /* 0x000fd00000000106 */
[----:B------:R-:W-:-:S08]  /*0270*/  DFMA R18, R6, R18, R6 ;  /* 0x000000120612722b */ /* 0x000fd00000000006 */
[----:B------:R-:W-:-:S08]  /*0280*/  DMUL R2, R10, R18 ;  /* 0x000000120a027228 */ /* 0x000fd00000000000 */
[----:B------:R-:W-:-:S08]  /*0290*/  DFMA R6, -R14, R2, R10 ;  /* 0x000000020e06722b */ /* 0x000fd0000000010a */
[----:B------:R-:W-:-:S10]  /*02a0*/  DFMA R2, R18, R6, R2 ;  /* 0x000000061202722b */ /* 0x000fd40000000002 */
[----:B------:R-:W-:-:S05]  /*02b0*/  FFMA R0, RZ, R15, R3 ;  /* 0x0000000fff007223 */ /* 0x000fca0000000003 */
[----:B------:R-:W-:-:S13]  /*02c0*/  FSETP.GT.AND P0, PT, |R0|, 1.469367938527859385e-39, PT ;  /* 0x001000000000780b */ /* 0x000fda0003f04200 */
[----:B------:R-:W-:Y:S05]  /*02d0*/  @P0 BRA P1, `(.L_x_2) ;  /* 0x0000000000200947 */ /* 0x000fea0000800000 */
[----:B------:R-:W-:Y:S01]  /*02e0*/  IMAD.MOV.U32 R6, RZ, RZ, R10 ;  /* 0x000000ffff067224 */ /* 0x000fe200078e000a */
[----:B------:R-:W-:Y:S01]  /*02f0*/  MOV R0, 0x340 ;  /* 0x0000034000007802 */ /* 0x000fe20000000f00 */
[----:B------:R-:W-:Y:S02]  /*0300*/  IMAD.MOV.U32 R7, RZ, RZ, R11 ;  /* 0x000000ffff077224 */ /* 0x000fe400078e000b */
[----:B------:R-:W-:Y:S02]  /*0310*/  IMAD.MOV.U32 R8, RZ, RZ, R14 ;  /* 0x000000ffff087224 */ /* 0x000fe400078e000e */
[----:B------:R-:W-:-:S07]  /*0320*/  IMAD.MOV.U32 R9, RZ, RZ, R15 ;  /* 0x000000ffff097224 */ /* 0x000fce00078e000f */
[----:B------:R-:W-:Y:S05]  /*0330*/  CALL.REL.NOINC `($__internal_0_$__cuda_sm20_div_rn_f64_full) ;  /* 0x0000000000fc7944 */ /* 0x000fea0003c00000 */
[----:B------:R-:W-:Y:S02]  /*0340*/  IMAD.MOV.U32 R2, RZ, RZ, R20 ;  /* 0x000000ffff027224 */ /* 0x000fe400078e0014 */
[----:B------:R-:W-:-:S07]  /*0350*/  IMAD.MOV.U32 R3, RZ, RZ, R21 ;  /* 0x000000ffff037224 */ /* 0x000fce00078e0015 */
.L_x_2:
[----:B------:R-:W-:Y:S05]  /*0360*/  BSYNC.RECONVERGENT B0 ;  /* 0x0000000000007941 */ /* 0x000fea0003800200 */
.L_x_1:
[----:B------:R-:W0:Y:S01]  /*0370*/  LDC.64 R8, c[0x0][0x380] ;  /* 0x0000e000ff087b82 */ /* 0x000e220000000a00 */
[----:B------:R-:W-:Y:S02]  /*0380*/  IMAD.IADD R7, R4, 0x1, R5 ;  /* 0x0000000104077824 */ /* 0x000fe400078e0205 */
[----:B------:R-:W-:Y:S02]  /*0390*/  IMAD.IADD R11, R5, 0x1, -R4 ;  /* 0x00000001050b7824 */ /* 0x000fe400078e0a04 */
[----:B0-----:R-:W-:-:S04]  /*03a0*/  IMAD.WIDE.U32 R6, R7, 0x8, R8 ;  /* 0x0000000807067825 */ /* 0x001fc800078e0008 */
[----:B------:R-:W-:Y:S02]  /*03b0*/  IMAD.WIDE.U32 R8, R11, 0x8, R8 ;  /* 0x000000080b087825 */ /* 0x000fe400078e0008 */
[----:B------:R-:W2:Y:S04]  /*03c0*/  LDG.E.64 R6, desc[UR4][R6.64] ;  /* 0x0000000406067981 */ /* 0x000ea8000c1e1b00 */
[----:B------:R-:W3:Y:S01]  /*03d0*/  LDG.E.64 R8, desc[UR4][R8.64] ;  /* 0x0000000408087981 */ /* 0x000ee2000c1e1b00 */
[----:B------:R-:W0:Y:S01]  /*03e0*/  MUFU.RCP64H R11, R15 ;  /* 0x0000000f000b7308 */ /* 0x000e220000001800 */
[----:B------:R-:W-:Y:S01]  /*03f0*/  IMAD.MOV.U32 R10, RZ, RZ, 0x1 ;  /* 0x00000001ff0a7424 */ /* 0x000fe200078e00ff */
[----:B------:R-:W-:Y:S05]  /*0400*/  BSSY.RECONVERGENT B0, `(.L_x_3) ;  /* 0x0000017000007945 */ /* 0x000fea0003800200 */
[----:B0-----:R-:W-:-:S08]  /*0410*/  DFMA R18, -R14, R10, 1 ;  /* 0x3ff000000e12742b */ /* 0x001fd0000000010a */
[----:B------:R-:W-:-:S08]  /*0420*/  DFMA R18, R18, R18, R18 ;  /* 0x000000121212722b */ /* 0x000fd00000000012 */
[----:B------:R-:W-:-:S08]  /*0430*/  DFMA R18, R10, R18, R10 ;  /* 0x000000120a12722b */ /* 0x000fd0000000000a */
[----:B------:R-:W-:-:S08]  /*0440*/  DFMA R10, -R14, R18, 1 ;  /* 0x3ff000000e0a742b */ /* 0x000fd00000000112 */
[----:B------:R-:W-:Y:S02]  /*0450*/  DFMA R10, R18, R10, R18 ;  /* 0x0000000a120a722b */ /* 0x000fe40000000012 */
[----:B--2---:R-:W-:-:S08]  /*0460*/  DADD R12, -R12, R6 ;  /* 0x000000000c0c7229 */ /* 0x004fd00000000106 */
[----:B---3--:R-:W-:-:S08]  /*0470*/  DADD R12, R12, R8 ;  /* 0x000000000c0c7229 */ /* 0x008fd00000000008 */
[----:B------:R-:W-:Y:S02]  /*0480*/  DMUL R6, R10, R12 ;  /* 0x0000000c0a067228 */ /* 0x000fe40000000000 */
[----:B------:R-:W-:-:S06]  /*0490*/  FSETP.GEU.AND P1, PT, |R13|, 6.5827683646048100446e-37, PT ;  /* 0x036000000d00780b */ /* 0x000fcc0003f2e200 */
        /* <DEDUP_REMOVED lines=13> */
.L_x_4:
[----:B------:R-:W-:Y:S05]  /*0570*/  BSYNC.RECONVERGENT B0 ;  /* 0x0000000000007941 */ /* 0x000fea0003800200 */
.L_x_3:
[----:B------:R-:W0:Y:S08]  /*0580*/  LDC.64 R10, c[0x4][0x18] ;  /* 0x01000600ff0a7b82 */ /* 0x000e300000000a00 */
[----:B------:R-:W1:Y:S08]  /*0590*/  LDC.64 R18, c[0x4][0x20] ;  /* 0x01000800ff127b82 */ /* 0x000e700000000a00 */
[----:B------:R-:W2:Y:S01]  /*05a0*/  LDC.64 R8, c[0x4][0x10] ;  /* 0x01000400ff087b82 */ /* 0x000ea20000000a00 */
[----:B0-----:R0:W3:Y:S07]  /*05b0*/  LDG.E R4, desc[UR4][R10.64] ;  /* 0x000000040a047981 */ /* 0x0010ee000c1e1900 */
[----:B------:R-:W4:Y:S01]  /*05c0*/  LDC.64 R22, c[0x4][0x28] ;  /* 0x01000a00ff167b82 */ /* 0x000f220000000a00 */
[----:B-1----:R-:W5:Y:S04]  /*05d0*/  LDG.E R18, desc[UR4][R18.64] ;  /* 0x0000000412127981 */ /* 0x002f68000c1e1900 */
[----:B--2---:R-:W2:Y:S04]  /*05e0*/  LDG.E R8, desc[UR4][R8.64] ;  /* 0x0000000408087981 */ /* 0x004ea8000c1e1900 */
[----:B----4-:R-:W4:Y:S01]  /*05f0*/  LDG.E R0, desc[UR4][R22.64] ;  /* 0x0000000416007981 */ /* 0x010f22000c1e1900 */
[----:B------:R-:W-:-:S02]  /*0600*/  DADD R14, -R16, 1 ;  /* 0x3ff00000100e7429 */ /* 0x000fc40000000100 */
[----:B0-----:R-:W-:Y:S02]  /*0610*/  DADD R10, R16, -0.5 ;  /* 0xbfe00000100a7429 */ /* 0x001fe40000000000 */
[----:B------:R-:W-:Y:S01]  /*0620*/  DADD R2, R6, R2 ;  /* 0x0000000006027229 */ /* 0x000fe20000000002 */
[----:B---3--:R-:W0:Y:S08]  /*0630*/  F2F.F64.F32 R12, R4 ;  /* 0x00000004000c7310 */ /* 0x008e300000201800 */
[----:B-----5:R-:W1:Y:S01]  /*0640*/  F2F.F64.F32 R20, R18 ;  /* 0x0000001200147310 */ /* 0x020e620000201800 */
[----:B0-----:R-:W-:Y:S01]  /*0650*/  DMUL R12, R12, 4 ;  /* 0x401000000c0c7828 */ /* 0x001fe20000000000 */
[----:B--2---:R-:W-:-:S06]  /*0660*/  FMUL R24, R8, R8 ;  /* 0x0000000808187220 */ /* 0x004fcc0000400000 */
[----:B------:R-:W0:Y:S01]  /*0670*/  F2F.F64.F32 R8, R24 ;  /* 0x0000001800087310 */ /* 0x000e220000201800 */
[----:B------:R-:W-:Y:S02]  /*0680*/  DMUL R12, R16, R12 ;  /* 0x0000000c100c7228 */ /* 0x000fe40000000000 */
[----:B-1----:R-:W-:-:S05]  /*0690*/  DADD R10, R10, R20 ;  /* 0x000000000a0a7229 */ /* 0x002fca0000000014 */
[----:B----4-:R-:W1:Y:S01]  /*06a0*/  F2F.F64.F32 R6, R0 ;  /* 0x0000000000067310 */ /* 0x010e620000201800 */
[----:B------:R-:W-:Y:S01]  /*06b0*/  DMUL R12, R12, R14 ;  /* 0x0000000e0c0c7228 */ /* 0x000fe20000000000 */
[----:B------:R-:W2:Y:S07]  /*06c0*/  LDC.64 R14, c[0x0][0x388] ;  /* 0x0000e200ff0e7b82 */ /* 0x000eae0000000a00 */
[----:B------:R-:W-:-:S08]  /*06d0*/  DMUL R10, R12, R10 ;  /* 0x0000000a0c0a7228 */ /* 0x000fd00000000000 */
[----:B0-----:R-:W-:-:S08]  /*06e0*/  DFMA R2, R8, R2, R10 ;  /* 0x000000020802722b */ /* 0x001fd0000000000a */
[----:B-1----:R-:W-:Y:S01]  /*06f0*/  DFMA R2, R2, R6, R16 ;  /* 0x000000060202722b */ /* 0x002fe20000000010 */
[----:B--2---:R-:W-:-:S06]  /*0700*/  IMAD.WIDE R4, R5, 0x8, R14 ;  /* 0x0000000805047825 */ /* 0x004fcc00078e020e */
[----:B------:R-:W-:Y:S01]  /*0710*/  STG.E.64 desc[UR4][R4.64], R2 ;  /* 0x0000000204007986 */ /* 0x000fe2000c101b04 */
[----:B------:R-:W-:Y:S05]  /*0720*/  EXIT ;  /* 0x000000000000794d */ /* 0x000fea0003800000 */
        .weak           $__internal_0_$__cuda_sm20_div_rn_f64_full
        .type           $__internal_0_$__cuda_sm20_div_rn_f64_full,@function
        .size           $__internal_0_$__cuda_sm20_div_rn_f64_full,(.L_x_11 - $__internal_0_$__cuda_sm20_div_rn_f64_full)
$__internal_0_$__cuda_sm20_div_rn_f64_full:
[C---:B------:R-:W-:Y:S01]  /*0730*/  FSETP.GEU.AND P0, PT, |R9|.reuse, 1.469367938527859385e-39, PT ;  /* 0x001000000900780b */ /* 0x040fe20003f0e200 */
[----:B------:R-:W-:Y:S01]  /*0740*/  IMAD.MOV.U32 R18, RZ, RZ, 0x1 ;  /* 0x00000001ff127424 */ /* 0x000fe200078e00ff */
[----:B------:R-:W-:Y:S01]  /*0750*/  LOP3.LUT R10, R9, 0x800fffff, RZ, 0xc0, !PT ;  /* 0x800fffff090a7812 */ /* 0x000fe200078ec0ff */
[----:B------:R-:W-:Y:S01]  /*0760*/  IMAD.MOV.U32 R27, RZ, RZ, 0x1ca00000 ;  /* 0x1ca00000ff1b7424 */ /* 0x000fe200078e00ff */
[C---:B------:R-:W-:Y:S01]  /*0770*/  FSETP.GEU.AND P2, PT, |R7|.reuse, 1.469367938527859385e-39, PT ;  /* 0x001000000700780b */ /* 0x040fe20003f4e200 */
[----:B------:R-:W-:Y:S01]  /*0780*/  BSSY.RECONVERGENT B1, `(.L_x_5) ;  /* 0x0000052000017945 */ /* 0x000fe20003800200 */
[----:B------:R-:W-:Y:S01]  /*0790*/  LOP3.LUT R11, R10, 0x3ff00000, RZ, 0xfc, !PT ;  /* 0x3ff000000a0b7812 */ /* 0x000fe200078efcff */
[----:B------:R-:W-:Y:S01]  /*07a0*/  IMAD.MOV.U32 R10, RZ, RZ, R8 ;  /* 0x000000ffff0a7224 */ /* 0x000fe200078e0008 */
[----:B------:R-:W-:Y:S02]  /*07b0*/  LOP3.LUT R26, R7, 0x7ff00000, RZ, 0xc0, !PT ;  /* 0x7ff00000071a7812 */ /* 0x000fe400078ec0ff */
[----:B------:R-:W-:-:S03]  /*07c0*/  LOP3.LUT R29, R9, 0x7ff00000, RZ, 0xc0, !PT ;  /* 0x7ff00000091d7812 */ /* 0x000fc600078ec0ff */
[----:B------:R-:W-:Y:S01]  /*07d0*/  @!P0 DMUL R10, R8, 8.98846567431157953865e+307 ;  /* 0x7fe00000080a8828 */ /* 0x000fe20000000000 */
[----:B------:R-:W-:-:S03]  /*07e0*/  ISETP.GE.U32.AND P1, PT, R26, R29, PT ;  /* 0x0000001d1a00720c */ /* 0x000fc60003f26070 */
[----:B------:R-:W-:Y:S02]  /*07f0*/  @!P2 LOP3.LUT R21, R9, 0x7ff00000, RZ, 0xc0, !PT ;  /* 0x7ff000000915a812 */ /* 0x000fe400078ec0ff */
[----:B------:R-:W0:Y:S02]  /*0800*/  MUFU.RCP64H R19, R11 ;  /* 0x0000000b00137308 */ /* 0x000e240000001800 */
[----:B------:R-:W-:Y:S02]  /*0810*/  @!P2 ISETP.GE.U32.AND P3, PT, R26, R21, PT ;  /* 0x000000151a00a20c */ /* 0x000fe40003f66070 */
[----:B------:R-:W-:Y:S02]  /*0820*/  @!P0 LOP3.LUT R29, R11, 0x7ff00000, RZ, 0xc0, !PT ;  /* 0x7ff000000b1d8812 */ /* 0x000fe400078ec0ff */
[----:B------:R-:W-:-:S04]  /*0830*/  @!P2 SEL R21, R27, 0x63400000, !P3 ;  /* 0x634000001b15a807 */ /* 0x000fc80005800000 */
[----:B------:R-:W-:-:S04]  /*0840*/  @!P2 LOP3.LUT R24, R21, 0x80000000, R7, 0xf8, !PT ;  /* 0x800000001518a812 */ /* 0x000fc800078ef807 */
[----:B------:R-:W-:Y:S01]  /*0850*/  @!P2 LOP3.LUT R25, R24, 0x100000, RZ, 0xfc, !PT ;  /* 0x001000001819a812 */ /* 0x000fe200078efcff */
[----:B------:R-:W-:Y:S01]  /*0860*/  @!P2 IMAD.MOV.U32 R24, RZ, RZ, RZ ;  /* 0x000000ffff18a224 */ /* 0x000fe200078e00ff */
[----:B0-----:R-:W-:-:S08]  /*0870*/  DFMA R22, R18, -R10, 1 ;  /* 0x3ff000001216742b */ /* 0x001fd0000000080a */
[----:B------:R-:W-:-:S08]  /*0880*/  DFMA R22, R22, R22, R22 ;  /* 0x000000161616722b */ /* 0x000fd00000000016 */
[----:B------:R-:W-:Y:S01]  /*0890*/  DFMA R22, R18, R22, R18 ;  /* 0x000000161216722b */ /* 0x000fe20000000012 */
[----:B------:R-:W-:Y:S02]  /*08a0*/  SEL R19, R27, 0x63400000, !P1 ;  /* 0x634000001b137807 */ /* 0x000fe40004800000 */
[----:B------:R-:W-:Y:S02]  /*08b0*/  MOV R18, R6 ;  /* 0x0000000600127202 */ /* 0x000fe40000000f00 */
[----:B------:R-:W-:-:S03]  /*08c0*/  LOP3.LUT R19, R19, 0x800fffff, R7, 0xf8, !PT ;  /* 0x800fffff13137812 */ /* 0x000fc600078ef807 */
[----:B------:R-:W-:-:S03]  /*08d0*/  DFMA R20, R22, -R10, 1 ;  /* 0x3ff000001614742b */ /* 0x000fc6000000080a */
[----:B------:R-:W-:-:S05]  /*08e0*/  @!P2 DFMA R18, R18, 2, -R24 ;  /* 0x400000001212a82b */ /* 0x000fca0000000818 */
[----:B------:R-:W-:-:S08]  /*08f0*/  DFMA R20, R22, R20, R22 ;  /* 0x000000141614722b */ /* 0x000fd00000000016 */
[----:B------:R-:W-:-:S08]  /*0900*/  DMUL R22, R20, R18 ;  /* 0x0000001214167228 */ /* 0x000fd00000000000 */
[----:B------:R-:W-:-:S08]  /*0910*/  DFMA R24, R22, -R10, R18 ;  /* 0x8000000a1618722b */ /* 0x000fd00000000012 */
[----:B------:R-:W-:Y:S01]  /*0920*/  DFMA R24, R20, R24, R22 ;  /* 0x000000181418722b */ /* 0x000fe20000000016 */
[----:B------:R-:W-:Y:S01]  /*0930*/  IMAD.MOV.U32 R22, RZ, RZ, R26 ;  /* 0x000000ffff167224 */ /* 0x000fe200078e001a */
[----:B------:R-:W-:Y:S01]  /*0940*/  @!P2 LOP3.LUT R22, R19, 0x7ff00000, RZ, 0xc0, !PT ;  /* 0x7ff000001316a812 */ /* 0x000fe200078ec0ff */
[----:B------:R-:W-:-:S04]  /*0950*/  VIADD R21, R29, 0xffffffff ;  /* 0xffffffff1d157836 */ /* 0x000fc80000000000 */
[----:B------:R-:W-:-:S05]  /*0960*/  VIADD R20, R22, 0xffffffff ;  /* 0xffffffff16147836 */ /* 0x000fca0000000000 */
[----:B------:R-:W-:-:S04]  /*0970*/  ISETP.GT.U32.AND P0, PT, R20, 0x7feffffe, PT ;  /* 0x7feffffe1400780c */ /* 0x000fc80003f04070 */
[----:B------:R-:W-:-:S13]  /*0980*/  ISETP.GT.U32.OR P0, PT, R21, 0x7feffffe, P0 ;  /* 0x7feffffe1500780c */ /* 0x000fda0000704470 */
[----:B------:R-:W-:Y:S05]  /*0990*/  @P0 BRA `(.L_x_6) ;  /* 0x00000000006c0947 */ /* 0x000fea0003800000 */
[----:B------:R-:W-:-:S04]  /*09a0*/  LOP3.LUT R7, R9, 0x7ff00000, RZ, 0xc0, !PT ;  /* 0x7ff0000009077812 */ /* 0x000fc800078ec0ff */
[CC--:B------:R-:W-:Y:S02]  /*09b0*/  VIADDMNMX R6, R26.reuse, -R7.reuse, 0xb9600000, !PT ;  /* 0xb96000001a067446 */ /* 0x0c0fe40007800907 */
[----:B------:R-:W-:Y:S02]  /*09c0*/  ISETP.GE.U32.AND P0, PT, R26, R7, PT ;  /* 0x000000071a00720c */ /* 0x000fe40003f06070 */
[----:B------:R-:W-:Y:S02]  /*09d0*/  VIMNMX R6, PT, PT, R6, 0x46a00000, PT ;  /* 0x46a0000006067848 */ /* 0x000fe40003fe0100 */
[----:B------:R-:W-:-:S05]  /*09e0*/  SEL R27, R27, 0x63400000, !P0 ;  /* 0x634000001b1b7807 */ /* 0x000fca0004000000 */
[----:B------:R-:W-:Y:S02]  /*09f0*/  IMAD.IADD R22, R6, 0x1, -R27 ;  /* 0x0000000106167824 */ /* 0x000fe400078e0a1b */
[----:B------:R-:W-:Y:S02]  /*0a00*/  IMAD.MOV.U32 R6, RZ, RZ, RZ ;  /* 0x000000ffff067224 */ /* 0x000fe400078e00ff */
[----:B------:R-:W-:-:S06]  /*0a10*/  VIADD R7, R22, 0x7fe00000 ;  /* 0x7fe0000016077836 */ /* 0x000fcc0000000000 */
[----:B------:R-:W-:-:S10]  /*0a20*/  DMUL R20, R24, R6 ;  /* 0x0000000618147228 */ /* 0x000fd40000000000 */
[----:B------:R-:W-:-:S13]  /*0a30*/  FSETP.GTU.AND P0, PT, |R21|, 1.469367938527859385e-39, PT ;  /* 0x001000001500780b */ /* 0x000fda0003f0c200 */
[----:B------:R-:W-:Y:S05]  /*0a40*/  @P0 BRA `(.L_x_7) ;  /* 0x0000000000940947 */ /* 0x000fea0003800000 */
[----:B------:R-:W-:-:S06]  /*0a50*/  DFMA R10, R24, -R10, R18 ;  /* 0x8000000a180a722b */ /* 0x000fcc0000000012 */
[----:B------:R-:W-:-:S04]  /*0a60*/  IMAD.MOV.U32 R10, RZ, RZ, RZ ;  /* 0x000000ffff0a7224 */ /* 0x000fc800078e00ff */
[C---:B------:R-:W-:Y:S02]  /*0a70*/  FSETP.NEU.AND P0, PT, R11.reuse, RZ, PT ;  /* 0x000000ff0b00720b */ /* 0x040fe40003f0d000 */
[----:B------:R-:W-:-:S04]  /*0a80*/  LOP3.LUT R9, R11, 0x80000000, R9, 0x48, !PT ;  /* 0x800000000b097812 */ /* 0x000fc800078e4809 */
[----:B------:R-:W-:-:S07]  /*0a90*/  LOP3.LUT R11, R9, R7, RZ, 0xfc, !PT ;  /* 0x00000007090b7212 */ /* 0x000fce00078efcff */
[----:B------:R-:W-:Y:S05]  /*0aa0*/  @!P0 BRA `(.L_x_7) ;  /* 0x00000000007c8947 */ /* 0x000fea0003800000 */
[----:B------:R-:W-:Y:S01]  /*0ab0*/  IMAD.MOV R7, RZ, RZ, -R22 ;  /* 0x000000ffff077224 */ /* 0x000fe200078e0a16 */
[----:B------:R-:W-:Y:S01]  /*0ac0*/  DMUL.RP R10, R24, R10 ;  /* 0x0000000a180a7228 */ /* 0x000fe20000008000 */
[----:B------:R-:W-:-:S06]  /*0ad0*/  IMAD.MOV.U32 R6, RZ, RZ, RZ ;  /* 0x000000ffff067224 */ /* 0x000fcc00078e00ff */
[----:B------:R-:W-:-:S03]  /*0ae0*/  DFMA R6, R20, -R6, R24 ;  /* 0x800000061406722b */ /* 0x000fc60000000018 */
[----:B------:R-:W-:-:S03]  /*0af0*/  LOP3.LUT R9, R11, R9, RZ, 0x3c, !PT ;  /* 0x000000090b097212 */ /* 0x000fc600078e3cff */
[----:B------:R-:W-:-:S04]  /*0b00*/  IADD3 R6, PT, PT, -R22, -0x43300000, RZ ;  /* 0xbcd0000016067810 */ /* 0x000fc80007ffe1ff */
[----:B------:R-:W-:-:S04]  /*0b10*/  FSETP.NEU.AND P0, PT, |R7|, R6, PT ;  /* 0x000000060700720b */ /* 0x000fc80003f0d200 */
[----:B------:R-:W-:Y:S02]  /*0b20*/  FSEL R20, R10, R20, !P0 ;  /* 0x000000140a147208 */ /* 0x000fe40004000000 */
[----:B------:R-:W-:Y:S01]  /*0b30*/  FSEL R21, R9, R21, !P0 ;  /* 0x0000001509157208 */ /* 0x000fe20004000000 */
[----:B------:R-:W-:Y:S06]  /*0b40*/  BRA `(.L_x_7) ;  /* 0x0000000000547947 */ /* 0x000fec0003800000 */
.L_x_6:
[----:B------:R-:W-:-:S14]  /*0b50*/  DSETP.NAN.AND P0, PT, R6, R6, PT ;  /* 0x000000060600722a */ /* 0x000fdc0003f08000 */
[----:B------:R-:W-:Y:S05]  /*0b60*/  @P0 BRA `(.L_x_8) ;  /* 0x0000000000440947 */ /* 0x000fea0003800000 */
[----:B------:R-:W-:-:S14]  /*0b70*/  DSETP.NAN.AND P0, PT, R8, R8, PT ;  /* 0x000000080800722a */ /* 0x000fdc0003f08000 */
[----:B------:R-:W-:Y:S05]  /*0b80*/  @P0 BRA `(.L_x_9) ;  /* 0x0000000000300947 */ /* 0x000fea0003800000 */
[----:B------:R-:W-:Y:S01]  /*0b90*/  ISETP.NE.AND P0, PT, R22, R29, PT ;  /* 0x0000001d1600720c */ /* 0x000fe20003f05270 */
[----:B------:R-:W-:Y:S01]  /*0ba0*/  IMAD.MOV.U32 R21, RZ, RZ, -0x80000 ;  /* 0xfff80000ff157424 */ /* 0x000fe200078e00ff */
[----:B------:R-:W-:-:S11]  /*0bb0*/  MOV R20, 0x0 ;  /* 0x0000000000147802 */ /* 0x000fd60000000f00 */
[----:B------:R-:W-:Y:S05]  /*0bc0*/  @!P0 BRA `(.L_x_7) ;  /* 0x0000000000348947 */ /* 0x000fea0003800000 */
[----:B------:R-:W-:Y:S02]  /*0bd0*/  ISETP.NE.AND P0, PT, R22, 0x7ff00000, PT ;  /* 0x7ff000001600780c */ /* 0x000fe40003f05270 */
[----:B------:R-:W-:Y:S02]  /*0be0*/  LOP3.LUT R21, R7, 0x80000000, R9, 0x48, !PT ;  /* 0x8000000007157812 */ /* 0x000fe400078e4809 */
[----:B------:R-:W-:-:S13]  /*0bf0*/  ISETP.EQ.OR P0, PT, R29, RZ, !P0 ;  /* 0x000000ff1d00720c */ /* 0x000fda0004702670 */
[----:B------:R-:W-:Y:S01]  /*0c00*/  @P0 LOP3.LUT R6, R21, 0x7ff00000, RZ, 0xfc, !PT ;  /* 0x7ff0000015060812 */ /* 0x000fe200078efcff */
[----:B------:R-:W-:Y:S02]  /*0c10*/  @!P0 IMAD.MOV.U32 R20, RZ, RZ, RZ ;  /* 0x000000ffff148224 */ /* 0x000fe400078e00ff */
[----:B------:R-:W-:Y:S02]  /*0c20*/  @P0 IMAD.MOV.U32 R20, RZ, RZ, RZ ;  /* 0x000000ffff140224 */ /* 0x000fe400078e00ff */
[----:B------:R-:W-:Y:S01]  /*0c30*/  @P0 IMAD.MOV.U32 R21, RZ, RZ, R6 ;  /* 0x000000ffff150224 */ /* 0x000fe200078e0006 */
[----:B------:R-:W-:Y:S06]  /*0c40*/  BRA `(.L_x_7) ;  /* 0x0000000000147947 */ /* 0x000fec0003800000 */
.L_x_9:
[----:B------:R-:W-:Y:S01]  /*0c50*/  LOP3.LUT R21, R9, 0x80000, RZ, 0xfc, !PT ;  /* 0x0008000009157812 */ /* 0x000fe200078efcff */
[----:B------:R-:W-:Y:S01]  /*0c60*/  IMAD.MOV.U32 R20, RZ, RZ, R8 ;  /* 0x000000ffff147224 */ /* 0x000fe200078e0008 */
[----:B------:R-:W-:Y:S06]  /*0c70*/  BRA `(.L_x_7) ;  /* 0x0000000000087947 */ /* 0x000fec0003800000 */
.L_x_8:
[----:B------:R-:W-:Y:S01]  /*0c80*/  LOP3.LUT R21, R7, 0x80000, RZ, 0xfc, !PT ;  /* 0x0008000007157812 */ /* 0x000fe200078efcff */
[----:B------:R-:W-:-:S07]  /*0c90*/  IMAD.MOV.U32 R20, RZ, RZ, R6 ;  /* 0x000000ffff147224 */ /* 0x000fce00078e0006 */
.L_x_7:
[----:B------:R-:W-:Y:S05]  /*0ca0*/  BSYNC.RECONVERGENT B1 ;  /* 0x0000000000017941 */ /* 0x000fea0003800200 */
.L_x_5:
[----:B------:R-:W-:Y:S02]  /*0cb0*/  IMAD.MOV.U32 R6, RZ, RZ, R0 ;  /* 0x000000ffff067224 */ /* 0x000fe400078e0000 */
[----:B------:R-:W-:-:S04]  /*0cc0*/  IMAD.MOV.U32 R7, RZ, RZ, 0x0 ;  /* 0x00000000ff077424 */ /* 0x000fc800078e00ff */
[----:B------:R-:W-:Y:S05]  /*0cd0*/  RET.REL.NODEC R6 `(_Z9calc_stepPdS_) ;  /* 0xfffffff006c87950 */ /* 0x000fea0003c3ffff */
.L_x_10:
        /* <DEDUP_REMOVED lines=10> */
.L_x_11:


//--------------------- .nv.shared.reserved.0     --------------------------
	.section	.nv.shared.reserved.0,"aw",@nobits
	.weak		__nv_reservedSMEM_offset_0_alias
	.size		__nv_reservedSMEM_offset_0_alias, 0, 64
	.other		__nv_reservedSMEM_offset_0_alias,@"STO_CUDA_RESERVED_SHARED STV_DEFAULT"
__nv_reservedSMEM_offset_0_alias:
	.zero		0
	.zero		64


//--------------------- .nv.global                --------------------------
	.section	.nv.global,"aw",@nobits
	.align	4
.nv.global:
	.type		d_field_size,@object
	.size		d_field_size,(d_beta - d_field_size)
d_field_size:
	.zero		4
	.type		d_beta,@object
	.size		d_beta,(d_a - d_beta)
d_beta:
	.zero		4
	.type		d_a,@object
	.size		d_a,(d_dx - d_a)
d_a:
	.zero		4
	.type		d_dx,@object
	.size		d_dx,(d_tau - d_dx)
d_dx:
	.zero		4
	.type		d_tau,@object
	.size		d_tau,(d_w - d_tau)
d_tau:
	.zero		4
	.type		d_w,@object
	.size		d_w,(.L_3 - d_w)
d_w:
	.zero		4
.L_3:


//--------------------- .nv.constant0._Z13set_bc_devicePd --------------------------
	.section	.nv.constant0._Z13set_bc_devicePd,"a",@progbits
	.sectionflags	@""
	.align	4
.nv.constant0._Z13set_bc_devicePd:
	.zero		904


//--------------------- .nv.constant0._Z9calc_stepPdS_ --------------------------
	.section	.nv.constant0._Z9calc_stepPdS_,"a",@progbits
	.sectionflags	@""
	.align	4
.nv.constant0._Z9calc_stepPdS_:
	.zero		912


//--------------------- SYMBOLS --------------------------

	.type		.nv.reservedSmem.offset0,@object
	.size		.nv.reservedSmem.offset0,0x4
